	.headerflags	@"EF_CUDA_TEXMODE_UNIFIED EF_CUDA_64BIT_ADDRESS EF_CUDA_ACCELERATORS EF_CUDA_SM90 EF_CUDA_VIRTUAL_SM(EF_CUDA_SM90)"
	.elftype	@"ET_EXEC"


//--------------------- .nv.info                  --------------------------
	.section	.nv.info,"",@"SHT_CUDA_INFO"
	.align	4


	//----- nvinfo : EIATTR_REGCOUNT
	.align		4
        /*0000*/ 	.byte	0x04, 0x2f
        /*0002*/ 	.short	(.L_3 - .L_2)
	.align		4
.L_2:
        /*0004*/ 	.word	index@(triton_poi_fused__native_batch_norm_legit_no_training_add_mul_sigmoid_18)
        /*0008*/ 	.word	0x00000014


	//----- nvinfo : EIATTR_MIN_STACK_SIZE
	.align		4
.L_3:
        /*000c*/ 	.byte	0x04, 0x12
        /*000e*/ 	.short	(.L_5 - .L_4)
	.align		4
.L_4:
        /*0010*/ 	.word	index@(triton_poi_fused__native_batch_norm_legit_no_training_add_mul_sigmoid_18)
        /*0014*/ 	.word	0x00000000


	//----- nvinfo : EIATTR_FRAME_SIZE
	.align		4
.L_5:
        /*0018*/ 	.byte	0x04, 0x11
        /*001a*/ 	.short	(.L_7 - .L_6)
	.align		4
.L_6:
        /*001c*/ 	.word	index@(triton_poi_fused__native_batch_norm_legit_no_training_add_mul_sigmoid_18)
        /*0020*/ 	.word	0x00000000


	//----- nvinfo : EIATTR_MIN_STACK_SIZE
	.align		4
.L_7:
        /*0024*/ 	.byte	0x04, 0x12
        /*0026*/ 	.short	(.L_9 - .L_8)
	.align		4
.L_8:
        /*0028*/ 	.word	index@(triton_poi_fused__native_batch_norm_legit_no_training_add_mul_sigmoid_18)
        /*002c*/ 	.word	0x00000000
.L_9:


//--------------------- .nv.info.triton_poi_fused__native_batch_norm_legit_no_training_add_mul_sigmoid_18 --------------------------
	.section	.nv.info.triton_poi_fused__native_batch_norm_legit_no_training_add_mul_sigmoid_18,"",@"SHT_CUDA_INFO"
	.sectionflags	@""
	.align	4


	//----- nvinfo : EIATTR_CUDA_API_VERSION
	.align		4
        /*0000*/ 	.byte	0x04, 0x37
        /*0002*/ 	.short	(.L_11 - .L_10)
.L_10:
        /*0004*/ 	.word	0x0000007c


	//----- nvinfo : EIATTR_KPARAM_INFO
	.align		4
.L_11:
        /*0008*/ 	.byte	0x04, 0x17
        /*000a*/ 	.short	(.L_13 - .L_12)
.L_12:
        /*000c*/ 	.word	0x00000000
        /*0010*/ 	.short	0x0007
        /*0012*/ 	.short	0x0038
        /*0014*/ 	.byte	0x00, 0xf0, 0x11, 0x00


	//----- nvinfo : EIATTR_KPARAM_INFO
	.align		4
.L_13:
        /*0018*/ 	.byte	0x04, 0x17
        /*001a*/ 	.short	(.L_15 - .L_14)
.L_14:
        /*001c*/ 	.word	0x00000000
        /*0020*/ 	.short	0x0006
        /*0022*/ 	.short	0x0030
        /*0024*/ 	.byte	0x00, 0xf4, 0x21, 0x00


	//----- nvinfo : EIATTR_KPARAM_INFO
	.align		4
.L_15:
        /*0028*/ 	.byte	0x04, 0x17
        /*002a*/ 	.short	(.L_17 - .L_16)
.L_16:
        /*002c*/ 	.word	0x00000000
        /*0030*/ 	.short	0x0005
        /*0032*/ 	.short	0x0028
        /*0034*/ 	.byte	0x00, 0xf4, 0x21, 0x00


	//----- nvinfo : EIATTR_KPARAM_INFO
	.align		4
.L_17:
        /*0038*/ 	.byte	0x04, 0x17
        /*003a*/ 	.short	(.L_19 - .L_18)
.L_18:
        /*003c*/ 	.word	0x00000000
        /*0040*/ 	.short	0x0004
        /*0042*/ 	.short	0x0020
        /*0044*/ 	.byte	0x00, 0xf4, 0x21, 0x00


	//----- nvinfo : EIATTR_KPARAM_INFO
	.align		4
.L_19:
        /*0048*/ 	.byte	0x04, 0x17
        /*004a*/ 	.short	(.L_21 - .L_20)
.L_20:
        /*004c*/ 	.word	0x00000000
        /*0050*/ 	.short	0x0003
        /*0052*/ 	.short	0x0018
        /*0054*/ 	.byte	0x00, 0xf4, 0x21, 0x00


	//----- nvinfo : EIATTR_KPARAM_INFO
	.align		4
.L_21:
        /*0058*/ 	.byte	0x04, 0x17
        /*005a*/ 	.short	(.L_23 - .L_22)
.L_22:
        /*005c*/ 	.word	0x00000000
        /*0060*/ 	.short	0x0002
        /*0062*/ 	.short	0x0010
        /*0064*/ 	.byte	0x00, 0xf4, 0x21, 0x00


	//----- nvinfo : EIATTR_KPARAM_INFO
	.align		4
.L_23:
        /*0068*/ 	.byte	0x04, 0x17
        /*006a*/ 	.short	(.L_25 - .L_24)
.L_24:
        /*006c*/ 	.word	0x00000000
        /*0070*/ 	.short	0x0001
        /*0072*/ 	.short	0x0008
        /*0074*/ 	.byte	0x00, 0xf4, 0x21, 0x00


	//----- nvinfo : EIATTR_KPARAM_INFO
	.align		4
.L_25:
        /*0078*/ 	.byte	0x04, 0x17
        /*007a*/ 	.short	(.L_27 - .L_26)
.L_26:
        /*007c*/ 	.word	0x00000000
        /*0080*/ 	.short	0x0000
        /*0082*/ 	.short	0x0000
        /*0084*/ 	.byte	0x00, 0xf4, 0x21, 0x00


	//----- nvinfo : EIATTR_SPARSE_MMA_MASK
	.align		4
.L_27:
        /*0088*/ 	.byte	0x03, 0x50
        /*008a*/ 	.short	0x0000


	//----- nvinfo : EIATTR_MAXREG_COUNT
	.align		4
        /*008c*/ 	.byte	0x03, 0x1b
        /*008e*/ 	.short	0x00ff


	//----- nvinfo : EIATTR_EXIT_INSTR_OFFSETS
	.align		4
        /*0090*/ 	.byte	0x04, 0x1c
        /*0092*/ 	.short	(.L_29 - .L_28)


	//   ....[0]....
.L_28:
        /*0094*/ 	.word	0x000003f0


	//   ....[1]....
        /*0098*/ 	.word	0x00000410


	//----- nvinfo : EIATTR_REQNTID
	.align		4
.L_29:
        /*009c*/ 	.byte	0x04, 0x10
        /*009e*/ 	.short	(.L_31 - .L_30)
.L_30:
        /*00a0*/ 	.word	0x00000080
        /*00a4*/ 	.word	0x00000001
        /*00a8*/ 	.word	0x00000001


	//----- nvinfo : EIATTR_CBANK_PARAM_SIZE
	.align		4
.L_31:
        /*00ac*/ 	.byte	0x03, 0x19
        /*00ae*/ 	.short	0x003c


	//----- nvinfo : EIATTR_PARAM_CBANK
	.align		4
        /*00b0*/ 	.byte	0x04, 0x0a
        /*00b2*/ 	.short	(.L_33 - .L_32)
	.align		4
.L_32:
        /*00b4*/ 	.word	index@(.nv.constant0.triton_poi_fused__native_batch_norm_legit_no_training_add_mul_sigmoid_18)
        /*00b8*/ 	.short	0x0210
        /*00ba*/ 	.short	0x003c


	//----- nvinfo : EIATTR_SW_WAR
	.align		4
.L_33:
        /*00bc*/ 	.byte	0x04, 0x36
        /*00be*/ 	.short	(.L_35 - .L_34)
.L_34:
        /*00c0*/ 	.word	0x00000008
.L_35:


//--------------------- .nv.callgraph             --------------------------
	.section	.nv.callgraph,"",@"SHT_CUDA_CALLGRAPH"
	.align	4
	.sectionentsize	8
	.align		4
        /*0000*/ 	.word	0x00000000
	.align		4
        /*0004*/ 	.word	0xffffffff
	.align		4
        /*0008*/ 	.word	0x00000000
	.align		4
        /*000c*/ 	.word	0xfffffffe
	.align		4
        /*0010*/ 	.word	0x00000000
	.align		4
        /*0014*/ 	.word	0xfffffffd
	.align		4
        /*0018*/ 	.word	0x00000000
	.align		4
        /*001c*/ 	.word	0xfffffffc


//--------------------- .nv.constant4             --------------------------
	.section	.nv.constant4,"a",@progbits
	.align	8
	.align		8
.nv.constant4:
        /*0000*/ 	.dword	_$_str
	.align		8
        /*0008*/ 	.dword	_$_str_$_2


//--------------------- .text.triton_poi_fused__native_batch_norm_legit_no_training_add_mul_sigmoid_18 --------------------------
	.section	.text.triton_poi_fused__native_batch_norm_legit_no_training_add_mul_sigmoid_18,"ax",@progbits
	.align	128
        .global         triton_poi_fused__native_batch_norm_legit_no_training_add_mul_sigmoid_18
        .type           triton_poi_fused__native_batch_norm_legit_no_training_add_mul_sigmoid_18,@function
        .size           triton_poi_fused__native_batch_norm_legit_no_training_add_mul_sigmoid_18,(.L_x_1 - triton_poi_fused__native_batch_norm_legit_no_training_add_mul_sigmoid_18)
        .other          triton_poi_fused__native_batch_norm_legit_no_training_add_mul_sigmoid_18,@"STO_CUDA_ENTRY STV_DEFAULT"
triton_poi_fused__native_batch_norm_legit_no_training_add_mul_sigmoid_18:
.text.triton_poi_fused__native_batch_norm_legit_no_training_add_mul_sigmoid_18:
[----:B------:R-:W0:Y:S01]  /*0000*/  LDC R1, c[0x0][0x28] ;  /* 0x00000a00ff017b82 */ /* 0x000e220000000800 */
[----:B------:R-:W1:Y:S07]  /*0010*/  S2R R0, SR_TID.X ;  /* 0x0000000000007919 */ /* 0x000e6e0000002100 */
[----:B------:R-:W2:Y:S01]  /*0020*/  LDC.64 R10, c[0x0][0x228] ;  /* 0x00008a00ff0a7b82 */ /* 0x000ea20000000a00 */
[----:B------:R-:W-:Y:S01]  /*0030*/  ULDC.64 UR4, c[0x0][0x208] ;  /* 0x0000820000047ab9 */ /* 0x000fe20000000a00 */
[----:B------:R-:W3:Y:S06]  /*0040*/  S2R R3, SR_CTAID.X ;  /* 0x0000000000037919 */ /* 0x000eec0000002500 */
[----:B------:R-:W4:Y:S08]  /*0050*/  LDC.64 R6, c[0x0][0x218] ;  /* 0x00008600ff067b82 */ /* 0x000f300000000a00 */
[----:B------:R-:W5:Y:S08]  /*0060*/  LDC.64 R8, c[0x0][0x220] ;  /* 0x00008800ff087b82 */ /* 0x000f700000000a00 */
[----:B------:R-:W5:Y:S01]  /*0070*/  LDC.64 R12, c[0x0][0x230] ;  /* 0x00008c00ff0c7b82 */ /* 0x000f620000000a00 */
[----:B-1----:R-:W-:-:S07]  /*0080*/  LOP3.LUT R0, R0, 0x7f, RZ, 0xc0, !PT ;  /* 0x0000007f00007812 */ /* 0x002fce00078ec0ff */
[----:B------:R-:W1:Y:S01]  /*0090*/  LDC.64 R14, c[0x0][0x238] ;  /* 0x00008e00ff0e7b82 */ /* 0x000e620000000a00 */
[----:B---3--:R-:W-:Y:S02]  /*00a0*/  SHF.R.S32.HI R2, RZ, 0x18, R3 ;  /* 0x00000018ff027819 */ /* 0x008fe40000011403 */
[----:B------:R-:W-:Y:S02]  /*00b0*/  LEA R0, R3, R0, 0x7 ;  /* 0x0000000003007211 */ /* 0x000fe400078e38ff */
[----:B------:R-:W-:Y:S02]  /*00c0*/  SGXT R3, R2, 0x1 ;  /* 0x000000010203781a */ /* 0x000fe40000000200 */
[----:B------:R-:W-:Y:S02]  /*00d0*/  ISETP.GE.AND P0, PT, R0, 0x800, PT ;  /* 0x000008000000780c */ /* 0x000fe40003f06270 */
[----:B------:R-:W-:-:S04]  /*00e0*/  LEA.HI R3, R3, R0, RZ, 0x9 ;  /* 0x0000000003037211 */ /* 0x000fc800078f48ff */
[----:B------:R-:W-:-:S04]  /*00f0*/  LOP3.LUT R3, R3, 0xfffffe00, RZ, 0xc0, !PT ;  /* 0xfffffe0003037812 */ /* 0x000fc800078ec0ff */
[----:B------:R-:W-:Y:S02]  /*0100*/  IADD3 R5, R0, -R3, RZ ;  /* 0x8000000300057210 */ /* 0x000fe40007ffe0ff */
[----:B------:R-:W-:-:S03]  /*0110*/  CS2R R2, SRZ ;  /* 0x0000000000027805 */ /* 0x000fc6000001ff00 */
[----:B--2---:R-:W-:-:S05]  /*0120*/  IMAD.WIDE R10, R5, 0x4, R10 ;  /* 0x00000004050a7825 */ /* 0x004fca00078e020a */
[----:B------:R2:W3:Y:S01]  /*0130*/  @!P0 LDG.E.EL R2, desc[UR4][R10.64] ;  /* 0x000000040a028981 */ /* 0x0004e2000c2e1900 */
[----:B------:R-:W-:Y:S01]  /*0140*/  HFMA2.MMA R4, -RZ, RZ, 0, 0 ;  /* 0x00000000ff047435 */ /* 0x000fe200000001ff */
[----:B----4-:R-:W-:-:S04]  /*0150*/  IMAD.WIDE R6, R0, 0x4, R6 ;  /* 0x0000000400067825 */ /* 0x010fc800078e0206 */
[----:B-----5:R-:W-:Y:S01]  /*0160*/  IMAD.WIDE R8, R5, 0x4, R8 ;  /* 0x0000000405087825 */ /* 0x020fe200078e0208 */
[----:B------:R-:W4:Y:S01]  /*0170*/  @!P0 LDG.E R3, desc[UR4][R6.64] ;  /* 0x0000000406038981 */ /* 0x000f22000c1e1900 */
[----:B------:R-:W-:-:S03]  /*0180*/  CS2R R16, SRZ ;  /* 0x0000000000107805 */ /* 0x000fc6000001ff00 */
[----:B------:R5:W4:Y:S01]  /*0190*/  @!P0 LDG.E.EL R4, desc[UR4][R8.64] ;  /* 0x0000000408048981 */ /* 0x000b22000c2e1900 */
[----:B0-2---:R-:W-:-:S04]  /*01a0*/  IMAD.WIDE R10, R5, 0x4, R12 ;  /* 0x00000004050a7825 */ /* 0x005fc800078e020c */
[----:B-1----:R-:W-:Y:S01]  /*01b0*/  IMAD.WIDE R12, R5, 0x4, R14 ;  /* 0x00000004050c7825 */ /* 0x002fe200078e020e */
[----:B------:R-:W2:Y:S01]  /*01c0*/  @!P0 LDG.E.EL R16, desc[UR4][R10.64] ;  /* 0x000000040a108981 */ /* 0x000ea2000c2e1900 */
[----:B------:R-:W0:Y:S03]  /*01d0*/  LDC.64 R14, c[0x0][0x240] ;  /* 0x00009000ff0e7b82 */ /* 0x000e260000000a00 */
[----:B------:R-:W2:Y:S01]  /*01e0*/  @!P0 LDG.E.EL R17, desc[UR4][R12.64] ;  /* 0x000000040c118981 */ /* 0x000ea2000c2e1900 */
[----:B------:R-:W-:Y:S01]  /*01f0*/  MOV R5, RZ ;  /* 0x000000ff00057202 */ /* 0x000fe20000000f00 */
[----:B0-----:R-:W-:-:S05]  /*0200*/  IMAD.WIDE R14, R0, 0x4, R14 ;  /* 0x00000004000e7825 */ /* 0x001fca00078e020e */
[----:B------:R-:W2:Y:S01]  /*0210*/  @!P0 LDG.E R5, desc[UR4][R14.64] ;  /* 0x000000040e058981 */ /* 0x000ea2000c1e1900 */
[----:B-----5:R-:W-:Y:S01]  /*0220*/  HFMA2.MMA R9, -RZ, RZ, 1.625, 0 ;  /* 0x3e800000ff097435 */ /* 0x020fe200000001ff */
[----:B---3--:R-:W-:-:S04]  /*0230*/  FADD R2, R2, 0.0010000000474974513054 ;  /* 0x3a83126f02027421 */ /* 0x008fc80000000000 */
[----:B------:R-:W0:Y:S01]  /*0240*/  MUFU.SQRT R6, R2 ;  /* 0x0000000200067308 */ /* 0x000e220000002000 */
[----:B----4-:R-:W-:Y:S01]  /*0250*/  FADD R3, -R4, R3 ;  /* 0x0000000304037221 */ /* 0x010fe20000000100 */
[C---:B0-----:R-:W-:Y:S02]  /*0260*/  FSETP.GT.AND P1, PT, R6.reuse, 8.50705917302346158658e+37, PT ;  /* 0x7e8000000600780b */ /* 0x041fe40003f24000 */
[----:B------:R-:W-:Y:S02]  /*0270*/  FSETP.GEU.AND P2, PT, R6, 1.175494350822287508e-38, PT ;  /* 0x008000000600780b */ /* 0x000fe40003f4e000 */
[----:B------:R-:W-:-:S09]  /*0280*/  FSEL R7, R9, 1, P1 ;  /* 0x3f80000009077808 */ /* 0x000fd20000800000 */
[----:B------:R-:W-:Y:S02]  /*0290*/  @P1 FMUL R6, R6, 0.25 ;  /* 0x3e80000006061820 */ /* 0x000fe40000400000 */
[----:B------:R-:W-:Y:S02]  /*02a0*/  @!P2 FMUL R7, R7, 16777216 ;  /* 0x4b8000000707a820 */ /* 0x000fe40000400000 */
[----:B------:R-:W-:-:S06]  /*02b0*/  @!P2 FMUL R6, R6, 16777216 ;  /* 0x4b8000000606a820 */ /* 0x000fcc0000400000 */
[----:B------:R-:W0:Y:S02]  /*02c0*/  MUFU.RCP R6, R6 ;  /* 0x0000000600067308 */ /* 0x000e240000001000 */
[----:B0-----:R-:W-:-:S04]  /*02d0*/  FMUL R4, R6, R7 ;  /* 0x0000000706047220 */ /* 0x001fc80000400000 */
[----:B------:R-:W-:-:S04]  /*02e0*/  FMUL R4, R3, R4 ;  /* 0x0000000403047220 */ /* 0x000fc80000400000 */
[----:B--2---:R-:W-:-:S04]  /*02f0*/  FFMA R4, R4, R16, R17 ;  /* 0x0000001004047223 */ /* 0x004fc80000000011 */
[----:B------:R-:W-:-:S04]  /*0300*/  FADD R2, RZ, -R4 ;  /* 0x80000004ff027221 */ /* 0x000fc80000000000 */
[----:B------:R-:W-:-:S05]  /*0310*/  FMUL R7, R2, 1.4426950216293334961 ;  /* 0x3fb8aa3b02077820 */ /* 0x000fca0000400000 */
[----:B------:R-:W-:-:S13]  /*0320*/  FSETP.GEU.AND P1, PT, R7, -126, PT ;  /* 0xc2fc00000700780b */ /* 0x000fda0003f2e000 */
[----:B------:R-:W-:-:S04]  /*0330*/  @!P1 FMUL R7, R7, 0.5 ;  /* 0x3f00000007079820 */ /* 0x000fc80000400000 */
[----:B------:R-:W0:Y:S02]  /*0340*/  MUFU.EX2 R2, R7 ;  /* 0x0000000700027308 */ /* 0x000e240000000800 */
[----:B0-----:R-:W-:-:S04]  /*0350*/  @!P1 FMUL R2, R2, R2 ;  /* 0x0000000202029220 */ /* 0x001fc80000400000 */
[----:B------:R-:W-:Y:S02]  /*0360*/  FADD R6, R2, 1 ;  /* 0x3f80000002067421 */ /* 0x000fe40000000000 */
[----:B------:R-:W0:Y:S03]  /*0370*/  LDC.64 R2, c[0x0][0x210] ;  /* 0x00008400ff027b82 */ /* 0x000e260000000a00 */
[----:B------:R-:W-:-:S04]  /*0380*/  FSETP.GT.AND P1, PT, R6, 8.50705917302346158658e+37, PT ;  /* 0x7e8000000600780b */ /* 0x000fc80003f24000 */
[----:B------:R-:W-:-:S09]  /*0390*/  FSEL R9, R9, 1, P1 ;  /* 0x3f80000009097808 */ /* 0x000fd20000800000 */
[----:B------:R-:W-:-:S06]  /*03a0*/  @P1 FMUL R6, R6, 0.25 ;  /* 0x3e80000006061820 */ /* 0x000fcc0000400000 */
[----:B------:R-:W1:Y:S01]  /*03b0*/  MUFU.RCP R6, R6 ;  /* 0x0000000600067308 */ /* 0x000e620000001000 */
[----:B0-----:R-:W-:-:S04]  /*03c0*/  IMAD.WIDE R2, R0, 0x4, R2 ;  /* 0x0000000400027825 */ /* 0x001fc800078e0202 */
[----:B-1----:R-:W-:-:S04]  /*03d0*/  FMUL R9, R6, R9 ;  /* 0x0000000906097220 */ /* 0x002fc80000400000 */
[----:B------:R-:W-:Y:S01]  /*03e0*/  FFMA R5, R4, R9, R5 ;  /* 0x0000000904057223 */ /* 0x000fe20000000005 */
[----:B------:R-:W-:Y:S06]  /*03f0*/  @P0 EXIT ;  /* 0x000000000000094d */ /* 0x000fec0003800000 */
[----:B------:R-:W-:Y:S01]  /*0400*/  STG.E desc[UR4][R2.64], R5 ;  /* 0x0000000502007986 */ /* 0x000fe2000c101904 */
[----:B------:R-:W-:Y:S05]  /*0410*/  EXIT ;  /* 0x000000000000794d */ /* 0x000fea0003800000 */
.L_x_0:
[----:B------:R-:W-:-:S00]  /*0420*/  BRA `(.L_x_0) ;  /* 0xfffffffc00fc7947 */ /* 0x000fc0000383ffff */
[----:B------:R-:W-:-:S00]  /*0430*/  NOP ;  /* 0x0000000000007918 */ /* 0x000fc00000000000 */
        /* <DEDUP_REMOVED lines=12> */
.L_x_1:


//--------------------- .nv.global.init           --------------------------
	.section	.nv.global.init,"aw",@progbits
.nv.global.init:
	.type		_$_str,@object
	.size		_$_str,(_$_str_$_2 - _$_str)
_$_str:
        /*0000*/ 	.byte	0x5f, 0x5f, 0x43, 0x55, 0x44, 0x41, 0x5f, 0x46, 0x54, 0x5a, 0x00
	.type		_$_str_$_2,@object
	.size		_$_str_$_2,(.L_1 - _$_str_$_2)
_$_str_$_2:
        /*000b*/ 	.byte	0x5f, 0x5f, 0x43, 0x55, 0x44, 0x41, 0x5f, 0x50, 0x52, 0x45, 0x43, 0x5f, 0x53, 0x51, 0x52, 0x54
        /*001b*/ 	.byte	0x00
.L_1:


//--------------------- .nv.constant0.triton_poi_fused__native_batch_norm_legit_no_training_add_mul_sigmoid_18 --------------------------
	.section	.nv.constant0.triton_poi_fused__native_batch_norm_legit_no_training_add_mul_sigmoid_18,"a",@progbits
	.sectionflags	@""
	.align	4
.nv.constant0.triton_poi_fused__native_batch_norm_legit_no_training_add_mul_sigmoid_18:
	.zero		588
